//
// Generated by NVIDIA NVVM Compiler
//
// Compiler Build ID: CL-36424714
// Cuda compilation tools, release 13.0, V13.0.88
// Based on NVVM 20.0.0
//

.version 9.0
.target sm_100
.address_size 64

	// .globl	_Z14shiftMatrixGpuP6float2iiS_i

.visible .entry _Z14shiftMatrixGpuP6float2iiS_i(
	.param .u64 .ptr .align 1 _Z14shiftMatrixGpuP6float2iiS_i_param_0,
	.param .u32 _Z14shiftMatrixGpuP6float2iiS_i_param_1,
	.param .u32 _Z14shiftMatrixGpuP6float2iiS_i_param_2,
	.param .align 8 .b8 _Z14shiftMatrixGpuP6float2iiS_i_param_3[8],
	.param .u32 _Z14shiftMatrixGpuP6float2iiS_i_param_4
)
{
	.reg .pred 	%p<4>;
	.reg .b32 	%r<10>;
	.reg .b32 	%f<5>;
	.reg .b64 	%rd<5>;

	ld.param.u64 	%rd1, [_Z14shiftMatrixGpuP6float2iiS_i_param_0];
	ld.param.u32 	%r2, [_Z14shiftMatrixGpuP6float2iiS_i_param_1];
	ld.param.u32 	%r4, [_Z14shiftMatrixGpuP6float2iiS_i_param_2];
	ld.param.v2.f32 	{%f1, %f2}, [_Z14shiftMatrixGpuP6float2iiS_i_param_3];
	ld.param.u32 	%r3, [_Z14shiftMatrixGpuP6float2iiS_i_param_4];
	mov.u32 	%r5, %ctaid.x;
	mov.u32 	%r6, %ntid.x;
	mov.u32 	%r7, %tid.x;
	mad.lo.s32 	%r1, %r5, %r6, %r7;
	setp.lt.s32 	%p1, %r1, %r3;
	setp.ge.s32 	%p2, %r1, %r4;
	or.pred  	%p3, %p2, %p1;
	@%p3 bra 	$L__BB0_2;
	cvta.to.global.u64 	%rd2, %rd1;
	sub.s32 	%r8, %r1, %r3;
	mad.lo.s32 	%r9, %r8, %r2, %r1;
	mul.wide.s32 	%rd3, %r9, 8;
	add.s64 	%rd4, %rd2, %rd3;
	ld.global.f32 	%f3, [%rd4];
	add.f32 	%f4, %f1, %f3;
	st.global.f32 	[%rd4], %f4;
$L__BB0_2:
	ret;

}
	// .globl	_Z14shiftMatrixGpuP7double2iiS_i
.visible .entry _Z14shiftMatrixGpuP7double2iiS_i(
	.param .u64 .ptr .align 1 _Z14shiftMatrixGpuP7double2iiS_i_param_0,
	.param .u32 _Z14shiftMatrixGpuP7double2iiS_i_param_1,
	.param .u32 _Z14shiftMatrixGpuP7double2iiS_i_param_2,
	.param .align 16 .b8 _Z14shiftMatrixGpuP7double2iiS_i_param_3[16],
	.param .u32 _Z14shiftMatrixGpuP7double2iiS_i_param_4
)
{
	.reg .pred 	%p<4>;
	.reg .b32 	%r<10>;
	.reg .b64 	%rd<5>;
	.reg .b64 	%fd<5>;

	ld.param.u64 	%rd1, [_Z14shiftMatrixGpuP7double2iiS_i_param_0];
	ld.param.u32 	%r2, [_Z14shiftMatrixGpuP7double2iiS_i_param_1];
	ld.param.u32 	%r4, [_Z14shiftMatrixGpuP7double2iiS_i_param_2];
	ld.param.v2.f64 	{%fd1, %fd2}, [_Z14shiftMatrixGpuP7double2iiS_i_param_3];
	ld.param.u32 	%r3, [_Z14shiftMatrixGpuP7double2iiS_i_param_4];
	mov.u32 	%r5, %ctaid.x;
	mov.u32 	%r6, %ntid.x;
	mov.u32 	%r7, %tid.x;
	mad.lo.s32 	%r1, %r5, %r6, %r7;
	setp.lt.s32 	%p1, %r1, %r3;
	setp.ge.s32 	%p2, %r1, %r4;
	or.pred  	%p3, %p2, %p1;
	@%p3 bra 	$L__BB1_2;
	cvta.to.global.u64 	%rd2, %rd1;
	sub.s32 	%r8, %r1, %r3;
	mad.lo.s32 	%r9, %r8, %r2, %r1;
	mul.wide.s32 	%rd3, %r9, 16;
	add.s64 	%rd4, %rd2, %rd3;
	ld.global.f64 	%fd3, [%rd4];
	add.f64 	%fd4, %fd1, %fd3;
	st.global.f64 	[%rd4], %fd4;
$L__BB1_2:
	ret;

}
	// .globl	_Z14shiftMatrixGpuPfiifi
.visible .entry _Z14shiftMatrixGpuPfiifi(
	.param .u64 .ptr .align 1 _Z14shiftMatrixGpuPfiifi_param_0,
	.param .u32 _Z14shiftMatrixGpuPfiifi_param_1,
	.param .u32 _Z14shiftMatrixGpuPfiifi_param_2,
	.param .f32 _Z14shiftMatrixGpuPfiifi_param_3,
	.param .u32 _Z14shiftMatrixGpuPfiifi_param_4
)
{
	.reg .pred 	%p<4>;
	.reg .b32 	%r<10>;
	.reg .b32 	%f<4>;
	.reg .b64 	%rd<5>;

	ld.param.u64 	%rd1, [_Z14shiftMatrixGpuPfiifi_param_0];
	ld.param.u32 	%r2, [_Z14shiftMatrixGpuPfiifi_param_1];
	ld.param.u32 	%r4, [_Z14shiftMatrixGpuPfiifi_param_2];
	ld.param.f32 	%f1, [_Z14shiftMatrixGpuPfiifi_param_3];
	ld.param.u32 	%r3, [_Z14shiftMatrixGpuPfiifi_param_4];
	mov.u32 	%r5, %ctaid.x;
	mov.u32 	%r6, %ntid.x;
	mov.u32 	%r7, %tid.x;
	mad.lo.s32 	%r1, %r5, %r6, %r7;
	setp.lt.s32 	%p1, %r1, %r3;
	setp.ge.s32 	%p2, %r1, %r4;
	or.pred  	%p3, %p2, %p1;
	@%p3 bra 	$L__BB2_2;
	cvta.to.global.u64 	%rd2, %rd1;
	sub.s32 	%r8, %r1, %r3;
	mad.lo.s32 	%r9, %r8, %r2, %r1;
	mul.wide.s32 	%rd3, %r9, 4;
	add.s64 	%rd4, %rd2, %rd3;
	ld.global.f32 	%f2, [%rd4];
	add.f32 	%f3, %f1, %f2;
	st.global.f32 	[%rd4], %f3;
$L__BB2_2:
	ret;

}
	// .globl	_Z14shiftMatrixGpuPdiidi
.visible .entry _Z14shiftMatrixGpuPdiidi(
	.param .u64 .ptr .align 1 _Z14shiftMatrixGpuPdiidi_param_0,
	.param .u32 _Z14shiftMatrixGpuPdiidi_param_1,
	.param .u32 _Z14shiftMatrixGpuPdiidi_param_2,
	.param .f64 _Z14shiftMatrixGpuPdiidi_param_3,
	.param .u32 _Z14shiftMatrixGpuPdiidi_param_4
)
{
	.reg .pred 	%p<4>;
	.reg .b32 	%r<10>;
	.reg .b64 	%rd<5>;
	.reg .b64 	%fd<4>;

	ld.param.u64 	%rd1, [_Z14shiftMatrixGpuPdiidi_param_0];
	ld.param.u32 	%r2, [_Z14shiftMatrixGpuPdiidi_param_1];
	ld.param.u32 	%r4, [_Z14shiftMatrixGpuPdiidi_param_2];
	ld.param.f64 	%fd1, [_Z14shiftMatrixGpuPdiidi_param_3];
	ld.param.u32 	%r3, [_Z14shiftMatrixGpuPdiidi_param_4];
	mov.u32 	%r5, %ctaid.x;
	mov.u32 	%r6, %ntid.x;
	mov.u32 	%r7, %tid.x;
	mad.lo.s32 	%r1, %r5, %r6, %r7;
	setp.lt.s32 	%p1, %r1, %r3;
	setp.ge.s32 	%p2, %r1, %r4;
	or.pred  	%p3, %p2, %p1;
	@%p3 bra 	$L__BB3_2;
	cvta.to.global.u64 	%rd2, %rd1;
	sub.s32 	%r8, %r1, %r3;
	mad.lo.s32 	%r9, %r8, %r2, %r1;
	mul.wide.s32 	%rd3, %r9, 8;
	add.s64 	%rd4, %rd2, %rd3;
	ld.global.f64 	%fd2, [%rd4];
	add.f64 	%fd3, %fd1, %fd2;
	st.global.f64 	[%rd4], %fd3;
$L__BB3_2:
	ret;

}


// ===== COMPILED SASS (sm_100) =====

	.target	sm_100

	.elftype	@"ET_EXEC"


//--------------------- .note.nv.tkinfo           --------------------------
	.section	.note.nv.tkinfo,"",@"SHT_NOTE"
	.sectionflags	@"SHF_NOTE_NV_TKINFO"
	.tkinfo
        /*0018*/ 	.word	0x00000002
        /*0030*/ 	.string	""
        /*0030*/ 	.string	"ptxas"
        /*0030*/ 	.string	"Cuda compilation tools, release 13.0, V13.0.88"
        /*0030*/ 	.string	"Build cuda_13.0.r13.0/compiler.36424714_0"
        /*0030*/ 	.string	"-arch sm_100 -m 64 "



//--------------------- .note.nv.cuinfo           --------------------------
	.section	.note.nv.cuinfo,"",@"SHT_NOTE"
	.sectionflags	@"SHF_NOTE_NV_CUINFO"
        /*0018*/ 	.short	0x0002
        /*001a*/ 	.short	0x0064
        /*001c*/ 	.short	0x0082
	.zero		2


//--------------------- .nv.info                  --------------------------
	.section	.nv.info,"",@"SHT_CUDA_INFO"
	.align	4


	//----- nvinfo : EIATTR_REGCOUNT
	.align		4
        /*0000*/ 	.byte	0x04, 0x2f
        /*0002*/ 	.short	(.L_1 - .L_0)
	.align		4
.L_0:
        /*0004*/ 	.word	index@(_Z14shiftMatrixGpuP6float2iiS_i)
        /*0008*/ 	.word	0x00000008


	//----- nvinfo : EIATTR_FRAME_SIZE
	.align		4
.L_1:
        /*000c*/ 	.byte	0x04, 0x11
        /*000e*/ 	.short	(.L_3 - .L_2)
	.align		4
.L_2:
        /*0010*/ 	.word	index@(_Z14shiftMatrixGpuP6float2iiS_i)
        /*0014*/ 	.word	0x00000000


	//----- nvinfo : EIATTR_REGCOUNT
	.align		4
.L_3:
        /*0018*/ 	.byte	0x04, 0x2f
        /*001a*/ 	.short	(.L_5 - .L_4)
	.align		4
.L_4:
        /*001c*/ 	.word	index@(_Z14shiftMatrixGpuP7double2iiS_i)
        /*0020*/ 	.word	0x00000008


	//----- nvinfo : EIATTR_FRAME_SIZE
	.align		4
.L_5:
        /*0024*/ 	.byte	0x04, 0x11
        /*0026*/ 	.short	(.L_7 - .L_6)
	.align		4
.L_6:
        /*0028*/ 	.word	index@(_Z14shiftMatrixGpuP7double2iiS_i)
        /*002c*/ 	.word	0x00000000


	//----- nvinfo : EIATTR_REGCOUNT
	.align		4
.L_7:
        /*0030*/ 	.byte	0x04, 0x2f
        /*0032*/ 	.short	(.L_9 - .L_8)
	.align		4
.L_8:
        /*0034*/ 	.word	index@(_Z14shiftMatrixGpuPfiifi)
        /*0038*/ 	.word	0x00000008


	//----- nvinfo : EIATTR_FRAME_SIZE
	.align		4
.L_9:
        /*003c*/ 	.byte	0x04, 0x11
        /*003e*/ 	.short	(.L_11 - .L_10)
	.align		4
.L_10:
        /*0040*/ 	.word	index@(_Z14shiftMatrixGpuPfiifi)
        /*0044*/ 	.word	0x00000000


	//----- nvinfo : EIATTR_REGCOUNT
	.align		4
.L_11:
        /*0048*/ 	.byte	0x04, 0x2f
        /*004a*/ 	.short	(.L_13 - .L_12)
	.align		4
.L_12:
        /*004c*/ 	.word	index@(_Z14shiftMatrixGpuPdiidi)
        /*0050*/ 	.word	0x00000008


	//----- nvinfo : EIATTR_FRAME_SIZE
	.align		4
.L_13:
        /*0054*/ 	.byte	0x04, 0x11
        /*0056*/ 	.short	(.L_15 - .L_14)
	.align		4
.L_14:
        /*0058*/ 	.word	index@(_Z14shiftMatrixGpuPdiidi)
        /*005c*/ 	.word	0x00000000


	//----- nvinfo : EIATTR_MIN_STACK_SIZE
	.align		4
.L_15:
        /*0060*/ 	.byte	0x04, 0x12
        /*0062*/ 	.short	(.L_17 - .L_16)
	.align		4
.L_16:
        /*0064*/ 	.word	index@(_Z14shiftMatrixGpuPdiidi)
        /*0068*/ 	.word	0x00000000


	//----- nvinfo : EIATTR_MIN_STACK_SIZE
	.align		4
.L_17:
        /*006c*/ 	.byte	0x04, 0x12
        /*006e*/ 	.short	(.L_19 - .L_18)
	.align		4
.L_18:
        /*0070*/ 	.word	index@(_Z14shiftMatrixGpuPfiifi)
        /*0074*/ 	.word	0x00000000


	//----- nvinfo : EIATTR_MIN_STACK_SIZE
	.align		4
.L_19:
        /*0078*/ 	.byte	0x04, 0x12
        /*007a*/ 	.short	(.L_21 - .L_20)
	.align		4
.L_20:
        /*007c*/ 	.word	index@(_Z14shiftMatrixGpuP7double2iiS_i)
        /*0080*/ 	.word	0x00000000


	//----- nvinfo : EIATTR_MIN_STACK_SIZE
	.align		4
.L_21:
        /*0084*/ 	.byte	0x04, 0x12
        /*0086*/ 	.short	(.L_23 - .L_22)
	.align		4
.L_22:
        /*0088*/ 	.word	index@(_Z14shiftMatrixGpuP6float2iiS_i)
        /*008c*/ 	.word	0x00000000
.L_23:


//--------------------- .nv.compat                --------------------------
	.section	.nv.compat,"",@"SHT_CUDA_COMPAT_INFO"
	.align	4
        /*0000*/ 	.byte	0x02, 0x09, 0x00, 0x00, 0x02, 0x02, 0x01, 0x00, 0x02, 0x05, 0x05, 0x00, 0x03, 0x07, 0x01, 0x01
        /*0010*/ 	.byte	0x02, 0x03, 0x00, 0x00, 0x02, 0x06, 0x01, 0x00, 0x04, 0x0b, 0x08, 0x00, 0x01, 0x00, 0x00, 0x00
        /*0020*/ 	.byte	0x00, 0x00, 0x00, 0x00


//--------------------- .nv.info._Z14shiftMatrixGpuPdiidi --------------------------
	.section	.nv.info._Z14shiftMatrixGpuPdiidi,"",@"SHT_CUDA_INFO"
	.sectionflags	@""
	.align	4


	//----- nvinfo : EIATTR_CUDA_API_VERSION
	.align		4
        /*0000*/ 	.byte	0x04, 0x37
        /*0002*/ 	.short	(.L_25 - .L_24)
.L_24:
        /*0004*/ 	.word	0x00000082


	//----- nvinfo : EIATTR_KPARAM_INFO
	.align		4
.L_25:
        /*0008*/ 	.byte	0x04, 0x17
        /*000a*/ 	.short	(.L_27 - .L_26)
.L_26:
        /*000c*/ 	.word	0x00000000
        /*0010*/ 	.short	0x0004
        /*0012*/ 	.short	0x0018
        /*0014*/ 	.byte	0x00, 0xf0, 0x11, 0x00


	//----- nvinfo : EIATTR_KPARAM_INFO
	.align		4
.L_27:
        /*0018*/ 	.byte	0x04, 0x17
        /*001a*/ 	.short	(.L_29 - .L_28)
.L_28:
        /*001c*/ 	.word	0x00000000
        /*0020*/ 	.short	0x0003
        /*0022*/ 	.short	0x0010
        /*0024*/ 	.byte	0x00, 0xf0, 0x21, 0x00


	//----- nvinfo : EIATTR_KPARAM_INFO
	.align		4
.L_29:
        /*0028*/ 	.byte	0x04, 0x17
        /*002a*/ 	.short	(.L_31 - .L_30)
.L_30:
        /*002c*/ 	.word	0x00000000
        /*0030*/ 	.short	0x0002
        /*0032*/ 	.short	0x000c
        /*0034*/ 	.byte	0x00, 0xf0, 0x11, 0x00


	//----- nvinfo : EIATTR_KPARAM_INFO
	.align		4
.L_31:
        /*0038*/ 	.byte	0x04, 0x17
        /*003a*/ 	.short	(.L_33 - .L_32)
.L_32:
        /*003c*/ 	.word	0x00000000
        /*0040*/ 	.short	0x0001
        /*0042*/ 	.short	0x0008
        /*0044*/ 	.byte	0x00, 0xf0, 0x11, 0x00


	//----- nvinfo : EIATTR_KPARAM_INFO
	.align		4
.L_33:
        /*0048*/ 	.byte	0x04, 0x17
        /*004a*/ 	.short	(.L_35 - .L_34)
.L_34:
        /*004c*/ 	.word	0x00000000
        /*0050*/ 	.short	0x0000
        /*0052*/ 	.short	0x0000
        /*0054*/ 	.byte	0x00, 0xf5, 0x21, 0x00


	//----- nvinfo : EIATTR_SPARSE_MMA_MASK
	.align		4
.L_35:
        /*0058*/ 	.byte	0x03, 0x50
        /*005a*/ 	.short	0x0000


	//----- nvinfo : EIATTR_MAXREG_COUNT
	.align		4
        /*005c*/ 	.byte	0x03, 0x1b
        /*005e*/ 	.short	0x00ff


	//----- nvinfo : EIATTR_MERCURY_ISA_VERSION
	.align		4
        /*0060*/ 	.byte	0x03, 0x5f
        /*0062*/ 	.short	0x0101


	//----- nvinfo : EIATTR_VRC_CTA_INIT_COUNT
	.align		4
        /*0064*/ 	.byte	0x02, 0x4a
	.zero		1
	.zero		1


	//----- nvinfo : EIATTR_EXIT_INSTR_OFFSETS
	.align		4
        /*0068*/ 	.byte	0x04, 0x1c
        /*006a*/ 	.short	(.L_37 - .L_36)


	//   ....[0]....
.L_36:
        /*006c*/ 	.word	0x00000090


	//   ....[1]....
        /*0070*/ 	.word	0x00000140


	//----- nvinfo : EIATTR_CBANK_PARAM_SIZE
	.align		4
.L_37:
        /*0074*/ 	.byte	0x03, 0x19
        /*0076*/ 	.short	0x001c


	//----- nvinfo : EIATTR_PARAM_CBANK
	.align		4
        /*0078*/ 	.byte	0x04, 0x0a
        /*007a*/ 	.short	(.L_39 - .L_38)
	.align		4
.L_38:
        /*007c*/ 	.word	index@(.nv.constant0._Z14shiftMatrixGpuPdiidi)
        /*0080*/ 	.short	0x0380
        /*0082*/ 	.short	0x001c


	//----- nvinfo : EIATTR_SW_WAR
	.align		4
.L_39:
        /*0084*/ 	.byte	0x04, 0x36
        /*0086*/ 	.short	(.L_41 - .L_40)
.L_40:
        /*0088*/ 	.word	0x00000008
.L_41:


//--------------------- .nv.info._Z14shiftMatrixGpuPfiifi --------------------------
	.section	.nv.info._Z14shiftMatrixGpuPfiifi,"",@"SHT_CUDA_INFO"
	.sectionflags	@""
	.align	4


	//----- nvinfo : EIATTR_CUDA_API_VERSION
	.align		4
        /*0000*/ 	.byte	0x04, 0x37
        /*0002*/ 	.short	(.L_43 - .L_42)
.L_42:
        /*0004*/ 	.word	0x00000082


	//----- nvinfo : EIATTR_KPARAM_INFO
	.align		4
.L_43:
        /*0008*/ 	.byte	0x04, 0x17
        /*000a*/ 	.short	(.L_45 - .L_44)
.L_44:
        /*000c*/ 	.word	0x00000000
        /*0010*/ 	.short	0x0004
        /*0012*/ 	.short	0x0014
        /*0014*/ 	.byte	0x00, 0xf0, 0x11, 0x00


	//----- nvinfo : EIATTR_KPARAM_INFO
	.align		4
.L_45:
        /*0018*/ 	.byte	0x04, 0x17
        /*001a*/ 	.short	(.L_47 - .L_46)
.L_46:
        /*001c*/ 	.word	0x00000000
        /*0020*/ 	.short	0x0003
        /*0022*/ 	.short	0x0010
        /*0024*/ 	.byte	0x00, 0xf0, 0x11, 0x00


	//----- nvinfo : EIATTR_KPARAM_INFO
	.align		4
.L_47:
        /*0028*/ 	.byte	0x04, 0x17
        /*002a*/ 	.short	(.L_49 - .L_48)
.L_48:
        /*002c*/ 	.word	0x00000000
        /*0030*/ 	.short	0x0002
        /*0032*/ 	.short	0x000c
        /*0034*/ 	.byte	0x00, 0xf0, 0x11, 0x00


	//----- nvinfo : EIATTR_KPARAM_INFO
	.align		4
.L_49:
        /*0038*/ 	.byte	0x04, 0x17
        /*003a*/ 	.short	(.L_51 - .L_50)
.L_50:
        /*003c*/ 	.word	0x00000000
        /*0040*/ 	.short	0x0001
        /*0042*/ 	.short	0x0008
        /*0044*/ 	.byte	0x00, 0xf0, 0x11, 0x00


	//----- nvinfo : EIATTR_KPARAM_INFO
	.align		4
.L_51:
        /*0048*/ 	.byte	0x04, 0x17
        /*004a*/ 	.short	(.L_53 - .L_52)
.L_52:
        /*004c*/ 	.word	0x00000000
        /*0050*/ 	.short	0x0000
        /*0052*/ 	.short	0x0000
        /*0054*/ 	.byte	0x00, 0xf5, 0x21, 0x00


	//----- nvinfo : EIATTR_SPARSE_MMA_MASK
	.align		4
.L_53:
        /*0058*/ 	.byte	0x03, 0x50
        /*005a*/ 	.short	0x0000


	//----- nvinfo : EIATTR_MAXREG_COUNT
	.align		4
        /*005c*/ 	.byte	0x03, 0x1b
        /*005e*/ 	.short	0x00ff


	//----- nvinfo : EIATTR_MERCURY_ISA_VERSION
	.align		4
        /*0060*/ 	.byte	0x03, 0x5f
        /*0062*/ 	.short	0x0101


	//----- nvinfo : EIATTR_VRC_CTA_INIT_COUNT
	.align		4
        /*0064*/ 	.byte	0x02, 0x4a
	.zero		1
	.zero		1


	//----- nvinfo : EIATTR_EXIT_INSTR_OFFSETS
	.align		4
        /*0068*/ 	.byte	0x04, 0x1c
        /*006a*/ 	.short	(.L_55 - .L_54)


	//   ....[0]....
.L_54:
        /*006c*/ 	.word	0x00000090


	//   ....[1]....
        /*0070*/ 	.word	0x00000140


	//----- nvinfo : EIATTR_CBANK_PARAM_SIZE
	.align		4
.L_55:
        /*0074*/ 	.byte	0x03, 0x19
        /*0076*/ 	.short	0x0018


	//----- nvinfo : EIATTR_PARAM_CBANK
	.align		4
        /*0078*/ 	.byte	0x04, 0x0a
        /*007a*/ 	.short	(.L_57 - .L_56)
	.align		4
.L_56:
        /*007c*/ 	.word	index@(.nv.constant0._Z14shiftMatrixGpuPfiifi)
        /*0080*/ 	.short	0x0380
        /*0082*/ 	.short	0x0018


	//----- nvinfo : EIATTR_SW_WAR
	.align		4
.L_57:
        /*0084*/ 	.byte	0x04, 0x36
        /*0086*/ 	.short	(.L_59 - .L_58)
.L_58:
        /*0088*/ 	.word	0x00000008
.L_59:


//--------------------- .nv.info._Z14shiftMatrixGpuP7double2iiS_i --------------------------
	.section	.nv.info._Z14shiftMatrixGpuP7double2iiS_i,"",@"SHT_CUDA_INFO"
	.sectionflags	@""
	.align	4


	//----- nvinfo : EIATTR_CUDA_API_VERSION
	.align		4
        /*0000*/ 	.byte	0x04, 0x37
        /*0002*/ 	.short	(.L_61 - .L_60)
.L_60:
        /*0004*/ 	.word	0x00000082


	//----- nvinfo : EIATTR_KPARAM_INFO
	.align		4
.L_61:
        /*0008*/ 	.byte	0x04, 0x17
        /*000a*/ 	.short	(.L_63 - .L_62)
.L_62:
        /*000c*/ 	.word	0x00000000
        /*0010*/ 	.short	0x0004
        /*0012*/ 	.short	0x0020
        /*0014*/ 	.byte	0x00, 0xf0, 0x11, 0x00


	//----- nvinfo : EIATTR_KPARAM_INFO
	.align		4
.L_63:
        /*0018*/ 	.byte	0x04, 0x17
        /*001a*/ 	.short	(.L_65 - .L_64)
.L_64:
        /*001c*/ 	.word	0x00000000
        /*0020*/ 	.short	0x0003
        /*0022*/ 	.short	0x0010
        /*0024*/ 	.byte	0x00, 0xf0, 0x41, 0x00


	//----- nvinfo : EIATTR_KPARAM_INFO
	.align		4
.L_65:
        /*0028*/ 	.byte	0x04, 0x17
        /*002a*/ 	.short	(.L_67 - .L_66)
.L_66:
        /*002c*/ 	.word	0x00000000
        /*0030*/ 	.short	0x0002
        /*0032*/ 	.short	0x000c
        /*0034*/ 	.byte	0x00, 0xf0, 0x11, 0x00


	//----- nvinfo : EIATTR_KPARAM_INFO
	.align		4
.L_67:
        /*0038*/ 	.byte	0x04, 0x17
        /*003a*/ 	.short	(.L_69 - .L_68)
.L_68:
        /*003c*/ 	.word	0x00000000
        /*0040*/ 	.short	0x0001
        /*0042*/ 	.short	0x0008
        /*0044*/ 	.byte	0x00, 0xf0, 0x11, 0x00


	//----- nvinfo : EIATTR_KPARAM_INFO
	.align		4
.L_69:
        /*0048*/ 	.byte	0x04, 0x17
        /*004a*/ 	.short	(.L_71 - .L_70)
.L_70:
        /*004c*/ 	.word	0x00000000
        /*0050*/ 	.short	0x0000
        /*0052*/ 	.short	0x0000
        /*0054*/ 	.byte	0x00, 0xf5, 0x21, 0x00


	//----- nvinfo : EIATTR_SPARSE_MMA_MASK
	.align		4
.L_71:
        /*0058*/ 	.byte	0x03, 0x50
        /*005a*/ 	.short	0x0000


	//----- nvinfo : EIATTR_MAXREG_COUNT
	.align		4
        /*005c*/ 	.byte	0x03, 0x1b
        /*005e*/ 	.short	0x00ff


	//----- nvinfo : EIATTR_MERCURY_ISA_VERSION
	.align		4
        /*0060*/ 	.byte	0x03, 0x5f
        /*0062*/ 	.short	0x0101


	//----- nvinfo : EIATTR_VRC_CTA_INIT_COUNT
	.align		4
        /*0064*/ 	.byte	0x02, 0x4a
	.zero		1
	.zero		1


	//----- nvinfo : EIATTR_EXIT_INSTR_OFFSETS
	.align		4
        /*0068*/ 	.byte	0x04, 0x1c
        /*006a*/ 	.short	(.L_73 - .L_72)


	//   ....[0]....
.L_72:
        /*006c*/ 	.word	0x00000090


	//   ....[1]....
        /*0070*/ 	.word	0x00000140


	//----- nvinfo : EIATTR_CBANK_PARAM_SIZE
	.align		4
.L_73:
        /*0074*/ 	.byte	0x03, 0x19
        /*0076*/ 	.short	0x0024


	//----- nvinfo : EIATTR_PARAM_CBANK
	.align		4
        /*0078*/ 	.byte	0x04, 0x0a
        /*007a*/ 	.short	(.L_75 - .L_74)
	.align		4
.L_74:
        /*007c*/ 	.word	index@(.nv.constant0._Z14shiftMatrixGpuP7double2iiS_i)
        /*0080*/ 	.short	0x0380
        /*0082*/ 	.short	0x0024


	//----- nvinfo : EIATTR_SW_WAR
	.align		4
.L_75:
        /*0084*/ 	.byte	0x04, 0x36
        /*0086*/ 	.short	(.L_77 - .L_76)
.L_76:
        /*0088*/ 	.word	0x00000008
.L_77:


//--------------------- .nv.info._Z14shiftMatrixGpuP6float2iiS_i --------------------------
	.section	.nv.info._Z14shiftMatrixGpuP6float2iiS_i,"",@"SHT_CUDA_INFO"
	.sectionflags	@""
	.align	4


	//----- nvinfo : EIATTR_CUDA_API_VERSION
	.align		4
        /*0000*/ 	.byte	0x04, 0x37
        /*0002*/ 	.short	(.L_79 - .L_78)
.L_78:
        /*0004*/ 	.word	0x00000082


	//----- nvinfo : EIATTR_KPARAM_INFO
	.align		4
.L_79:
        /*0008*/ 	.byte	0x04, 0x17
        /*000a*/ 	.short	(.L_81 - .L_80)
.L_80:
        /*000c*/ 	.word	0x00000000
        /*0010*/ 	.short	0x0004
        /*0012*/ 	.short	0x0018
        /*0014*/ 	.byte	0x00, 0xf0, 0x11, 0x00


	//----- nvinfo : EIATTR_KPARAM_INFO
	.align		4
.L_81:
        /*0018*/ 	.byte	0x04, 0x17
        /*001a*/ 	.short	(.L_83 - .L_82)
.L_82:
        /*001c*/ 	.word	0x00000000
        /*0020*/ 	.short	0x0003
        /*0022*/ 	.short	0x0010
        /*0024*/ 	.byte	0x00, 0xf0, 0x21, 0x00


	//----- nvinfo : EIATTR_KPARAM_INFO
	.align		4
.L_83:
        /*0028*/ 	.byte	0x04, 0x17
        /*002a*/ 	.short	(.L_85 - .L_84)
.L_84:
        /*002c*/ 	.word	0x00000000
        /*0030*/ 	.short	0x0002
        /*0032*/ 	.short	0x000c
        /*0034*/ 	.byte	0x00, 0xf0, 0x11, 0x00


	//----- nvinfo : EIATTR_KPARAM_INFO
	.align		4
.L_85:
        /*0038*/ 	.byte	0x04, 0x17
        /*003a*/ 	.short	(.L_87 - .L_86)
.L_86:
        /*003c*/ 	.word	0x00000000
        /*0040*/ 	.short	0x0001
        /*0042*/ 	.short	0x0008
        /*0044*/ 	.byte	0x00, 0xf0, 0x11, 0x00


	//----- nvinfo : EIATTR_KPARAM_INFO
	.align		4
.L_87:
        /*0048*/ 	.byte	0x04, 0x17
        /*004a*/ 	.short	(.L_89 - .L_88)
.L_88:
        /*004c*/ 	.word	0x00000000
        /*0050*/ 	.short	0x0000
        /*0052*/ 	.short	0x0000
        /*0054*/ 	.byte	0x00, 0xf5, 0x21, 0x00


	//----- nvinfo : EIATTR_SPARSE_MMA_MASK
	.align		4
.L_89:
        /*0058*/ 	.byte	0x03, 0x50
        /*005a*/ 	.short	0x0000


	//----- nvinfo : EIATTR_MAXREG_COUNT
	.align		4
        /*005c*/ 	.byte	0x03, 0x1b
        /*005e*/ 	.short	0x00ff


	//----- nvinfo : EIATTR_MERCURY_ISA_VERSION
	.align		4
        /*0060*/ 	.byte	0x03, 0x5f
        /*0062*/ 	.short	0x0101


	//----- nvinfo : EIATTR_VRC_CTA_INIT_COUNT
	.align		4
        /*0064*/ 	.byte	0x02, 0x4a
	.zero		1
	.zero		1


	//----- nvinfo : EIATTR_EXIT_INSTR_OFFSETS
	.align		4
        /*0068*/ 	.byte	0x04, 0x1c
        /*006a*/ 	.short	(.L_91 - .L_90)


	//   ....[0]....
.L_90:
        /*006c*/ 	.word	0x00000090


	//   ....[1]....
        /*0070*/ 	.word	0x00000140


	//----- nvinfo : EIATTR_CBANK_PARAM_SIZE
	.align		4
.L_91:
        /*0074*/ 	.byte	0x03, 0x19
        /*0076*/ 	.short	0x001c


	//----- nvinfo : EIATTR_PARAM_CBANK
	.align		4
        /*0078*/ 	.byte	0x04, 0x0a
        /*007a*/ 	.short	(.L_93 - .L_92)
	.align		4
.L_92:
        /*007c*/ 	.word	index@(.nv.constant0._Z14shiftMatrixGpuP6float2iiS_i)
        /*0080*/ 	.short	0x0380
        /*0082*/ 	.short	0x001c


	//----- nvinfo : EIATTR_SW_WAR
	.align		4
.L_93:
        /*0084*/ 	.byte	0x04, 0x36
        /*0086*/ 	.short	(.L_95 - .L_94)
.L_94:
        /*0088*/ 	.word	0x00000008
.L_95:


//--------------------- .nv.callgraph             --------------------------
	.section	.nv.callgraph,"",@"SHT_CUDA_CALLGRAPH"
	.align	4
	.sectionentsize	8
	.align		4
        /*0000*/ 	.word	0x00000000
	.align		4
        /*0004*/ 	.word	0xffffffff
	.align		4
        /*0008*/ 	.word	0x00000000
	.align		4
        /*000c*/ 	.word	0xfffffffe
	.align		4
        /*0010*/ 	.word	0x00000000
	.align		4
        /*0014*/ 	.word	0xfffffffd
	.align		4
        /*0018*/ 	.word	0x00000000
	.align		4
        /*001c*/ 	.word	0xfffffffc


//--------------------- .text._Z14shiftMatrixGpuPdiidi --------------------------
	.section	.text._Z14shiftMatrixGpuPdiidi,"ax",@progbits
	.align	128
        .global         _Z14shiftMatrixGpuPdiidi
        .type           _Z14shiftMatrixGpuPdiidi,@function
        .size           _Z14shiftMatrixGpuPdiidi,(.L_x_4 - _Z14shiftMatrixGpuPdiidi)
        .other          _Z14shiftMatrixGpuPdiidi,@"STO_CUDA_ENTRY STV_DEFAULT"
_Z14shiftMatrixGpuPdiidi:
.text._Z14shiftMatrixGpuPdiidi:
[----:B------:R-:W-:Y:S01]  /*0000*/  LDC R1, c[0x0][0x37c] ;  /* 0x0000df00ff017b82 */ /* 0x000fe20000000800 */
[----:B------:R-:W0:Y:S07]  /*0010*/  S2R R3, SR_TID.X ;  /* 0x0000000000037919 */ /* 0x000e2e0000002100 */
[----:B------:R-:W0:Y:S01]  /*0020*/  S2UR UR4, SR_CTAID.X ;  /* 0x00000000000479c3 */ /* 0x000e220000002500 */
[----:B------:R-:W1:Y:S01]  /*0030*/  LDCU UR6, c[0x0][0x398] ;  /* 0x00007300ff0677ac */ /* 0x000e620008000800 */
[----:B------:R-:W2:Y:S06]  /*0040*/  LDCU UR5, c[0x0][0x38c] ;  /* 0x00007180ff0577ac */ /* 0x000eac0008000800 */
[----:B------:R-:W0:Y:S02]  /*0050*/  LDC R0, c[0x0][0x360] ;  /* 0x0000d800ff007b82 */ /* 0x000e240000000800 */
[----:B0-----:R-:W-:-:S05]  /*0060*/  IMAD R0, R0, UR4, R3 ;  /* 0x0000000400007c24 */ /* 0x001fca000f8e0203 */
[----:B-1----:R-:W-:-:S04]  /*0070*/  ISETP.GE.AND P0, PT, R0, UR6, PT ;  /* 0x0000000600007c0c */ /* 0x002fc8000bf06270 */
[----:B--2---:R-:W-:-:S13]  /*0080*/  ISETP.GE.OR P0, PT, R0, UR5, !P0 ;  /* 0x0000000500007c0c */ /* 0x004fda000c706670 */
[----:B------:R-:W-:Y:S05]  /*0090*/  @P0 EXIT ;  /* 0x000000000000094d */ /* 0x000fea0003800000 */
[----:B------:R-:W0:Y:S01]  /*00a0*/  LDC.64 R2, c[0x0][0x380] ;  /* 0x0000e000ff027b82 */ /* 0x000e220000000a00 */
[----:B------:R-:W1:Y:S01]  /*00b0*/  LDCU UR7, c[0x0][0x388] ;  /* 0x00007100ff0777ac */ /* 0x000e620008000800 */
[----:B------:R-:W-:Y:S01]  /*00c0*/  IADD3 R5, PT, PT, R0, -UR6, RZ ;  /* 0x8000000600057c10 */ /* 0x000fe2000fffe0ff */
[----:B------:R-:W2:Y:S01]  /*00d0*/  LDCU.64 UR4, c[0x0][0x358] ;  /* 0x00006b00ff0477ac */ /* 0x000ea20008000a00 */
[----:B------:R-:W3:Y:S03]  /*00e0*/  LDCU.64 UR8, c[0x0][0x390] ;  /* 0x00007200ff0877ac */ /* 0x000ee60008000a00 */
[----:B-1----:R-:W-:-:S04]  /*00f0*/  IMAD R5, R5, UR7, R0 ;  /* 0x0000000705057c24 */ /* 0x002fc8000f8e0200 */
[----:B0-----:R-:W-:-:S05]  /*0100*/  IMAD.WIDE R2, R5, 0x8, R2 ;  /* 0x0000000805027825 */ /* 0x001fca00078e0202 */
[----:B--2---:R-:W3:Y:S02]  /*0110*/  LDG.E.64 R4, desc[UR4][R2.64] ;  /* 0x0000000402047981 */ /* 0x004ee4000c1e1b00 */
[----:B---3--:R-:W-:-:S07]  /*0120*/  DADD R4, R4, UR8 ;  /* 0x0000000804047e29 */ /* 0x008fce0008000000 */
[----:B------:R-:W-:Y:S01]  /*0130*/  STG.E.64 desc[UR4][R2.64], R4 ;  /* 0x0000000402007986 */ /* 0x000fe2000c101b04 */
[----:B------:R-:W-:Y:S05]  /*0140*/  EXIT ;  /* 0x000000000000794d */ /* 0x000fea0003800000 */
.L_x_0:
[----:B------:R-:W-:-:S00]  /*0150*/  BRA `(.L_x_0) ;  /* 0xfffffffc00fc7947 */ /* 0x000fc0000383ffff */
[----:B------:R-:W-:-:S00]  /*0160*/  NOP ;  /* 0x0000000000007918 */ /* 0x000fc00000000000 */
        /* <DEDUP_REMOVED lines=9> */
.L_x_4:


//--------------------- .text._Z14shiftMatrixGpuPfiifi --------------------------
	.section	.text._Z14shiftMatrixGpuPfiifi,"ax",@progbits
	.align	128
        .global         _Z14shiftMatrixGpuPfiifi
        .type           _Z14shiftMatrixGpuPfiifi,@function
        .size           _Z14shiftMatrixGpuPfiifi,(.L_x_5 - _Z14shiftMatrixGpuPfiifi)
        .other          _Z14shiftMatrixGpuPfiifi,@"STO_CUDA_ENTRY STV_DEFAULT"
_Z14shiftMatrixGpuPfiifi:
.text._Z14shiftMatrixGpuPfiifi:
        /* <DEDUP_REMOVED lines=13> */
[----:B------:R-:W2:Y:S04]  /*00d0*/  LDCU.64 UR4, c[0x0][0x358] ;  /* 0x00006b00ff0477ac */ /* 0x000ea80008000a00 */
[----:B-1----:R-:W-:Y:S01]  /*00e0*/  IMAD R5, R5, UR7, R0 ;  /* 0x0000000705057c24 */ /* 0x002fe2000f8e0200 */
[----:B------:R-:W1:Y:S03]  /*00f0*/  LDCU UR7, c[0x0][0x390] ;  /* 0x00007200ff0777ac */ /* 0x000e660008000800 */
[----:B0-----:R-:W-:-:S05]  /*0100*/  IMAD.WIDE R2, R5, 0x4, R2 ;  /* 0x0000000405027825 */ /* 0x001fca00078e0202 */
[----:B--2---:R-:W1:Y:S02]  /*0110*/  LDG.E R0, desc[UR4][R2.64] ;  /* 0x0000000402007981 */ /* 0x004e64000c1e1900 */
[----:B-1----:R-:W-:-:S05]  /*0120*/  FADD R5, R0, UR7 ;  /* 0x0000000700057e21 */ /* 0x002fca0008000000 */
[----:B------:R-:W-:Y:S01]  /*0130*/  STG.E desc[UR4][R2.64], R5 ;  /* 0x0000000502007986 */ /* 0x000fe2000c101904 */
[----:B------:R-:W-:Y:S05]  /*0140*/  EXIT ;  /* 0x000000000000794d */ /* 0x000fea0003800000 */
.L_x_1:
        /* <DEDUP_REMOVED lines=11> */
.L_x_5:


//--------------------- .text._Z14shiftMatrixGpuP7double2iiS_i --------------------------
	.section	.text._Z14shiftMatrixGpuP7double2iiS_i,"ax",@progbits
	.align	128
        .global         _Z14shiftMatrixGpuP7double2iiS_i
        .type           _Z14shiftMatrixGpuP7double2iiS_i,@function
        .size           _Z14shiftMatrixGpuP7double2iiS_i,(.L_x_6 - _Z14shiftMatrixGpuP7double2iiS_i)
        .other          _Z14shiftMatrixGpuP7double2iiS_i,@"STO_CUDA_ENTRY STV_DEFAULT"
_Z14shiftMatrixGpuP7double2iiS_i:
.text._Z14shiftMatrixGpuP7double2iiS_i:
        /* <DEDUP_REMOVED lines=21> */
.L_x_2:
        /* <DEDUP_REMOVED lines=11> */
.L_x_6:


//--------------------- .text._Z14shiftMatrixGpuP6float2iiS_i --------------------------
	.section	.text._Z14shiftMatrixGpuP6float2iiS_i,"ax",@progbits
	.align	128
        .global         _Z14shiftMatrixGpuP6float2iiS_i
        .type           _Z14shiftMatrixGpuP6float2iiS_i,@function
        .size           _Z14shiftMatrixGpuP6float2iiS_i,(.L_x_7 - _Z14shiftMatrixGpuP6float2iiS_i)
        .other          _Z14shiftMatrixGpuP6float2iiS_i,@"STO_CUDA_ENTRY STV_DEFAULT"
_Z14shiftMatrixGpuP6float2iiS_i:
.text._Z14shiftMatrixGpuP6float2iiS_i:
        /* <DEDUP_REMOVED lines=21> */
.L_x_3:
        /* <DEDUP_REMOVED lines=11> */
.L_x_7:


//--------------------- .nv.shared.reserved.0     --------------------------
	.section	.nv.shared.reserved.0,"aw",@nobits
	.weak		__nv_reservedSMEM_offset_0_alias
	.size		__nv_reservedSMEM_offset_0_alias, 0, 64
	.other		__nv_reservedSMEM_offset_0_alias,@"STO_CUDA_RESERVED_SHARED STV_DEFAULT"
__nv_reservedSMEM_offset_0_alias:
	.zero		0
	.zero		64


//--------------------- .nv.constant0._Z14shiftMatrixGpuPdiidi --------------------------
	.section	.nv.constant0._Z14shiftMatrixGpuPdiidi,"a",@progbits
	.sectionflags	@""
	.align	4
.nv.constant0._Z14shiftMatrixGpuPdiidi:
	.zero		924


//--------------------- .nv.constant0._Z14shiftMatrixGpuPfiifi --------------------------
	.section	.nv.constant0._Z14shiftMatrixGpuPfiifi,"a",@progbits
	.sectionflags	@""
	.align	4
.nv.constant0._Z14shiftMatrixGpuPfiifi:
	.zero		920


//--------------------- .nv.constant0._Z14shiftMatrixGpuP7double2iiS_i --------------------------
	.section	.nv.constant0._Z14shiftMatrixGpuP7double2iiS_i,"a",@progbits
	.sectionflags	@""
	.align	4
.nv.constant0._Z14shiftMatrixGpuP7double2iiS_i:
	.zero		932


//--------------------- .nv.constant0._Z14shiftMatrixGpuP6float2iiS_i --------------------------
	.section	.nv.constant0._Z14shiftMatrixGpuP6float2iiS_i,"a",@progbits
	.sectionflags	@""
	.align	4
.nv.constant0._Z14shiftMatrixGpuP6float2iiS_i:
	.zero		924


//--------------------- SYMBOLS --------------------------

	.type		.nv.reservedSmem.offset0,@object
	.size		.nv.reservedSmem.offset0,0x4
